//
// Generated by NVIDIA NVVM Compiler
//
// Compiler Build ID: CL-36424714
// Cuda compilation tools, release 13.0, V13.0.88
// Based on NVVM 20.0.0
//

.version 9.0
.target sm_100
.address_size 64

	// .globl	_Z7dkernelPji

.visible .entry _Z7dkernelPji(
	.param .u64 .ptr .align 1 _Z7dkernelPji_param_0,
	.param .u32 _Z7dkernelPji_param_1
)
{
	.reg .pred 	%p<2>;
	.reg .b32 	%r<6>;
	.reg .b64 	%rd<5>;

	ld.param.u64 	%rd1, [_Z7dkernelPji_param_0];
	ld.param.u32 	%r2, [_Z7dkernelPji_param_1];
	mov.u32 	%r3, %ctaid.x;
	mov.u32 	%r4, %ntid.x;
	mov.u32 	%r5, %tid.x;
	mad.lo.s32 	%r1, %r3, %r4, %r5;
	setp.ge.s32 	%p1, %r1, %r2;
	@%p1 bra 	$L__BB0_2;
	cvta.to.global.u64 	%rd2, %rd1;
	mul.wide.s32 	%rd3, %r1, 4;
	add.s64 	%rd4, %rd2, %rd3;
	st.global.u32 	[%rd4], %r1;
$L__BB0_2:
	ret;

}


// ===== COMPILED SASS (sm_100) =====

	.target	sm_100

	.elftype	@"ET_EXEC"


//--------------------- .note.nv.tkinfo           --------------------------
	.section	.note.nv.tkinfo,"",@"SHT_NOTE"
	.sectionflags	@"SHF_NOTE_NV_TKINFO"
	.tkinfo
        /*0018*/ 	.word	0x00000002
        /*0030*/ 	.string	""
        /*0030*/ 	.string	"ptxas"
        /*0030*/ 	.string	"Cuda compilation tools, release 13.0, V13.0.88"
        /*0030*/ 	.string	"Build cuda_13.0.r13.0/compiler.36424714_0"
        /*0030*/ 	.string	"-arch sm_100 -m 64 "



//--------------------- .note.nv.cuinfo           --------------------------
	.section	.note.nv.cuinfo,"",@"SHT_NOTE"
	.sectionflags	@"SHF_NOTE_NV_CUINFO"
        /*0018*/ 	.short	0x0002
        /*001a*/ 	.short	0x0064
        /*001c*/ 	.short	0x0082
	.zero		2


//--------------------- .nv.info                  --------------------------
	.section	.nv.info,"",@"SHT_CUDA_INFO"
	.align	4


	//----- nvinfo : EIATTR_REGCOUNT
	.align		4
        /*0000*/ 	.byte	0x04, 0x2f
        /*0002*/ 	.short	(.L_1 - .L_0)
	.align		4
.L_0:
        /*0004*/ 	.word	index@(_Z7dkernelPji)
        /*0008*/ 	.word	0x00000008


	//----- nvinfo : EIATTR_FRAME_SIZE
	.align		4
.L_1:
        /*000c*/ 	.byte	0x04, 0x11
        /*000e*/ 	.short	(.L_3 - .L_2)
	.align		4
.L_2:
        /*0010*/ 	.word	index@(_Z7dkernelPji)
        /*0014*/ 	.word	0x00000000


	//----- nvinfo : EIATTR_MIN_STACK_SIZE
	.align		4
.L_3:
        /*0018*/ 	.byte	0x04, 0x12
        /*001a*/ 	.short	(.L_5 - .L_4)
	.align		4
.L_4:
        /*001c*/ 	.word	index@(_Z7dkernelPji)
        /*0020*/ 	.word	0x00000000
.L_5:


//--------------------- .nv.compat                --------------------------
	.section	.nv.compat,"",@"SHT_CUDA_COMPAT_INFO"
	.align	4
        /*0000*/ 	.byte	0x02, 0x09, 0x00, 0x00, 0x02, 0x02, 0x01, 0x00, 0x02, 0x05, 0x05, 0x00, 0x03, 0x07, 0x01, 0x01
        /*0010*/ 	.byte	0x02, 0x03, 0x00, 0x00, 0x02, 0x06, 0x01, 0x00, 0x04, 0x0b, 0x08, 0x00, 0x09, 0x00, 0x00, 0x00
        /*0020*/ 	.byte	0x00, 0x00, 0x00, 0x00


//--------------------- .nv.info._Z7dkernelPji    --------------------------
	.section	.nv.info._Z7dkernelPji,"",@"SHT_CUDA_INFO"
	.sectionflags	@""
	.align	4


	//----- nvinfo : EIATTR_CUDA_API_VERSION
	.align		4
        /*0000*/ 	.byte	0x04, 0x37
        /*0002*/ 	.short	(.L_7 - .L_6)
.L_6:
        /*0004*/ 	.word	0x00000082


	//----- nvinfo : EIATTR_KPARAM_INFO
	.align		4
.L_7:
        /*0008*/ 	.byte	0x04, 0x17
        /*000a*/ 	.short	(.L_9 - .L_8)
.L_8:
        /*000c*/ 	.word	0x00000000
        /*0010*/ 	.short	0x0001
        /*0012*/ 	.short	0x0008
        /*0014*/ 	.byte	0x00, 0xf0, 0x11, 0x00


	//----- nvinfo : EIATTR_KPARAM_INFO
	.align		4
.L_9:
        /*0018*/ 	.byte	0x04, 0x17
        /*001a*/ 	.short	(.L_11 - .L_10)
.L_10:
        /*001c*/ 	.word	0x00000000
        /*0020*/ 	.short	0x0000
        /*0022*/ 	.short	0x0000
        /*0024*/ 	.byte	0x00, 0xf5, 0x21, 0x00


	//----- nvinfo : EIATTR_SPARSE_MMA_MASK
	.align		4
.L_11:
        /*0028*/ 	.byte	0x03, 0x50
        /*002a*/ 	.short	0x0000


	//----- nvinfo : EIATTR_MAXREG_COUNT
	.align		4
        /*002c*/ 	.byte	0x03, 0x1b
        /*002e*/ 	.short	0x00ff


	//----- nvinfo : EIATTR_MERCURY_ISA_VERSION
	.align		4
        /*0030*/ 	.byte	0x03, 0x5f
        /*0032*/ 	.short	0x0101


	//----- nvinfo : EIATTR_VRC_CTA_INIT_COUNT
	.align		4
        /*0034*/ 	.byte	0x02, 0x4a
	.zero		1
	.zero		1


	//----- nvinfo : EIATTR_EXIT_INSTR_OFFSETS
	.align		4
        /*0038*/ 	.byte	0x04, 0x1c
        /*003a*/ 	.short	(.L_13 - .L_12)


	//   ....[0]....
.L_12:
        /*003c*/ 	.word	0x00000070


	//   ....[1]....
        /*0040*/ 	.word	0x000000c0


	//----- nvinfo : EIATTR_CBANK_PARAM_SIZE
	.align		4
.L_13:
        /*0044*/ 	.byte	0x03, 0x19
        /*0046*/ 	.short	0x000c


	//----- nvinfo : EIATTR_PARAM_CBANK
	.align		4
        /*0048*/ 	.byte	0x04, 0x0a
        /*004a*/ 	.short	(.L_15 - .L_14)
	.align		4
.L_14:
        /*004c*/ 	.word	index@(.nv.constant0._Z7dkernelPji)
        /*0050*/ 	.short	0x0380
        /*0052*/ 	.short	0x000c


	//----- nvinfo : EIATTR_SW_WAR
	.align		4
.L_15:
        /*0054*/ 	.byte	0x04, 0x36
        /*0056*/ 	.short	(.L_17 - .L_16)
.L_16:
        /*0058*/ 	.word	0x00000008
.L_17:


//--------------------- .nv.callgraph             --------------------------
	.section	.nv.callgraph,"",@"SHT_CUDA_CALLGRAPH"
	.align	4
	.sectionentsize	8
	.align		4
        /*0000*/ 	.word	0x00000000
	.align		4
        /*0004*/ 	.word	0xffffffff
	.align		4
        /*0008*/ 	.word	0x00000000
	.align		4
        /*000c*/ 	.word	0xfffffffe
	.align		4
        /*0010*/ 	.word	0x00000000
	.align		4
        /*0014*/ 	.word	0xfffffffd
	.align		4
        /*0018*/ 	.word	0x00000000
	.align		4
        /*001c*/ 	.word	0xfffffffc


//--------------------- .text._Z7dkernelPji       --------------------------
	.section	.text._Z7dkernelPji,"ax",@progbits
	.align	128
        .global         _Z7dkernelPji
        .type           _Z7dkernelPji,@function
        .size           _Z7dkernelPji,(.L_x_1 - _Z7dkernelPji)
        .other          _Z7dkernelPji,@"STO_CUDA_ENTRY STV_DEFAULT"
_Z7dkernelPji:
.text._Z7dkernelPji:
[----:B------:R-:W-:Y:S01]  /*0000*/  LDC R1, c[0x0][0x37c] ;  /* 0x0000df00ff017b82 */ /* 0x000fe20000000800 */
[----:B------:R-:W0:Y:S07]  /*0010*/  S2R R0, SR_TID.X ;  /* 0x0000000000007919 */ /* 0x000e2e0000002100 */
[----:B------:R-:W0:Y:S01]  /*0020*/  S2UR UR4, SR_CTAID.X ;  /* 0x00000000000479c3 */ /* 0x000e220000002500 */
[----:B------:R-:W1:Y:S07]  /*0030*/  LDCU UR5, c[0x0][0x388] ;  /* 0x00007100ff0577ac */ /* 0x000e6e0008000800 */
[----:B------:R-:W0:Y:S02]  /*0040*/  LDC R5, c[0x0][0x360] ;  /* 0x0000d800ff057b82 */ /* 0x000e240000000800 */
[----:B0-----:R-:W-:-:S05]  /*0050*/  IMAD R5, R5, UR4, R0 ;  /* 0x0000000405057c24 */ /* 0x001fca000f8e0200 */
[----:B-1----:R-:W-:-:S13]  /*0060*/  ISETP.GE.AND P0, PT, R5, UR5, PT ;  /* 0x0000000505007c0c */ /* 0x002fda000bf06270 */
[----:B------:R-:W-:Y:S05]  /*0070*/  @P0 EXIT ;  /* 0x000000000000094d */ /* 0x000fea0003800000 */
[----:B------:R-:W0:Y:S01]  /*0080*/  LDC.64 R2, c[0x0][0x380] ;  /* 0x0000e000ff027b82 */ /* 0x000e220000000a00 */
[----:B------:R-:W1:Y:S01]  /*0090*/  LDCU.64 UR4, c[0x0][0x358] ;  /* 0x00006b00ff0477ac */ /* 0x000e620008000a00 */
[----:B0-----:R-:W-:-:S05]  /*00a0*/  IMAD.WIDE R2, R5, 0x4, R2 ;  /* 0x0000000405027825 */ /* 0x001fca00078e0202 */
[----:B-1----:R-:W-:Y:S01]  /*00b0*/  STG.E desc[UR4][R2.64], R5 ;  /* 0x0000000502007986 */ /* 0x002fe2000c101904 */
[----:B------:R-:W-:Y:S05]  /*00c0*/  EXIT ;  /* 0x000000000000794d */ /* 0x000fea0003800000 */
.L_x_0:
[----:B------:R-:W-:-:S00]  /*00d0*/  BRA `(.L_x_0) ;  /* 0xfffffffc00fc7947 */ /* 0x000fc0000383ffff */
[----:B------:R-:W-:-:S00]  /*00e0*/  NOP ;  /* 0x0000000000007918 */ /* 0x000fc00000000000 */
        /* <DEDUP_REMOVED lines=9> */
.L_x_1:


//--------------------- .nv.shared.reserved.0     --------------------------
	.section	.nv.shared.reserved.0,"aw",@nobits
	.weak		__nv_reservedSMEM_offset_0_alias
	.size		__nv_reservedSMEM_offset_0_alias, 0, 64
	.other		__nv_reservedSMEM_offset_0_alias,@"STO_CUDA_RESERVED_SHARED STV_DEFAULT"
__nv_reservedSMEM_offset_0_alias:
	.zero		0
	.zero		64


//--------------------- .nv.constant0._Z7dkernelPji --------------------------
	.section	.nv.constant0._Z7dkernelPji,"a",@progbits
	.sectionflags	@""
	.align	4
.nv.constant0._Z7dkernelPji:
	.zero		908


//--------------------- SYMBOLS --------------------------

	.type		.nv.reservedSmem.offset0,@object
	.size		.nv.reservedSmem.offset0,0x4
